//
// Generated by NVIDIA NVVM Compiler
//
// Compiler Build ID: CL-36424714
// Cuda compilation tools, release 13.0, V13.0.88
// Based on NVVM 20.0.0
//

.version 9.0
.target sm_100
.address_size 64

	// .globl	_Z19addcmul_bf16_kernelPKfS0_S0_Pfii

.visible .entry _Z19addcmul_bf16_kernelPKfS0_S0_Pfii(
	.param .u64 .ptr .align 1 _Z19addcmul_bf16_kernelPKfS0_S0_Pfii_param_0,
	.param .u64 .ptr .align 1 _Z19addcmul_bf16_kernelPKfS0_S0_Pfii_param_1,
	.param .u64 .ptr .align 1 _Z19addcmul_bf16_kernelPKfS0_S0_Pfii_param_2,
	.param .u64 .ptr .align 1 _Z19addcmul_bf16_kernelPKfS0_S0_Pfii_param_3,
	.param .u32 _Z19addcmul_bf16_kernelPKfS0_S0_Pfii_param_4,
	.param .u32 _Z19addcmul_bf16_kernelPKfS0_S0_Pfii_param_5
)
{
	.reg .pred 	%p<4>;
	.reg .b16 	%rs<11>;
	.reg .b32 	%r<12>;
	.reg .b32 	%f<5>;
	.reg .b64 	%rd<14>;

	ld.param.u64 	%rd1, [_Z19addcmul_bf16_kernelPKfS0_S0_Pfii_param_0];
	ld.param.u64 	%rd2, [_Z19addcmul_bf16_kernelPKfS0_S0_Pfii_param_1];
	ld.param.u64 	%rd3, [_Z19addcmul_bf16_kernelPKfS0_S0_Pfii_param_2];
	ld.param.u64 	%rd4, [_Z19addcmul_bf16_kernelPKfS0_S0_Pfii_param_3];
	ld.param.u32 	%r4, [_Z19addcmul_bf16_kernelPKfS0_S0_Pfii_param_4];
	ld.param.u32 	%r3, [_Z19addcmul_bf16_kernelPKfS0_S0_Pfii_param_5];
	mov.u32 	%r5, %ctaid.y;
	mov.u32 	%r6, %ntid.y;
	mov.u32 	%r7, %tid.y;
	mad.lo.s32 	%r1, %r5, %r6, %r7;
	mov.u32 	%r8, %ctaid.x;
	mov.u32 	%r9, %ntid.x;
	mov.u32 	%r10, %tid.x;
	mad.lo.s32 	%r2, %r8, %r9, %r10;
	setp.ge.s32 	%p1, %r1, %r4;
	setp.ge.s32 	%p2, %r2, %r3;
	or.pred  	%p3, %p1, %p2;
	@%p3 bra 	$L__BB0_2;
	cvta.to.global.u64 	%rd5, %rd1;
	cvta.to.global.u64 	%rd6, %rd2;
	cvta.to.global.u64 	%rd7, %rd3;
	cvta.to.global.u64 	%rd8, %rd4;
	mad.lo.s32 	%r11, %r3, %r1, %r2;
	mul.wide.s32 	%rd9, %r11, 4;
	add.s64 	%rd10, %rd5, %rd9;
	ld.global.f32 	%f1, [%rd10];
	// begin inline asm
	{  cvt.rn.bf16.f32 %rs1, %f1;}

	// end inline asm
	add.s64 	%rd11, %rd6, %rd9;
	ld.global.f32 	%f2, [%rd11];
	// begin inline asm
	{  cvt.rn.bf16.f32 %rs2, %f2;}

	// end inline asm
	add.s64 	%rd12, %rd7, %rd9;
	ld.global.f32 	%f3, [%rd12];
	// begin inline asm
	{  cvt.rn.bf16.f32 %rs3, %f3;}

	// end inline asm
	// begin inline asm
	{ mul.bf16 %rs4,%rs2,%rs3; }

	// end inline asm
	// begin inline asm
	{ add.bf16 %rs7,%rs1,%rs4; }

	// end inline asm
	// begin inline asm
	{ cvt.f32.bf16 %f4, %rs7;}

	// end inline asm
	add.s64 	%rd13, %rd8, %rd9;
	st.global.f32 	[%rd13], %f4;
$L__BB0_2:
	ret;

}


// ===== COMPILED SASS (sm_100) =====

	.target	sm_100

	.elftype	@"ET_EXEC"


//--------------------- .note.nv.tkinfo           --------------------------
	.section	.note.nv.tkinfo,"",@"SHT_NOTE"
	.sectionflags	@"SHF_NOTE_NV_TKINFO"
	.tkinfo
        /*0018*/ 	.word	0x00000002
        /*0030*/ 	.string	""
        /*0030*/ 	.string	"ptxas"
        /*0030*/ 	.string	"Cuda compilation tools, release 13.0, V13.0.88"
        /*0030*/ 	.string	"Build cuda_13.0.r13.0/compiler.36424714_0"
        /*0030*/ 	.string	"-arch sm_100 -m 64 "



//--------------------- .note.nv.cuinfo           --------------------------
	.section	.note.nv.cuinfo,"",@"SHT_NOTE"
	.sectionflags	@"SHF_NOTE_NV_CUINFO"
        /*0018*/ 	.short	0x0002
        /*001a*/ 	.short	0x0064
        /*001c*/ 	.short	0x0082
	.zero		2


//--------------------- .nv.info                  --------------------------
	.section	.nv.info,"",@"SHT_CUDA_INFO"
	.align	4


	//----- nvinfo : EIATTR_REGCOUNT
	.align		4
        /*0000*/ 	.byte	0x04, 0x2f
        /*0002*/ 	.short	(.L_1 - .L_0)
	.align		4
.L_0:
        /*0004*/ 	.word	index@(_Z19addcmul_bf16_kernelPKfS0_S0_Pfii)
        /*0008*/ 	.word	0x0000000e


	//----- nvinfo : EIATTR_FRAME_SIZE
	.align		4
.L_1:
        /*000c*/ 	.byte	0x04, 0x11
        /*000e*/ 	.short	(.L_3 - .L_2)
	.align		4
.L_2:
        /*0010*/ 	.word	index@(_Z19addcmul_bf16_kernelPKfS0_S0_Pfii)
        /*0014*/ 	.word	0x00000000


	//----- nvinfo : EIATTR_MIN_STACK_SIZE
	.align		4
.L_3:
        /*0018*/ 	.byte	0x04, 0x12
        /*001a*/ 	.short	(.L_5 - .L_4)
	.align		4
.L_4:
        /*001c*/ 	.word	index@(_Z19addcmul_bf16_kernelPKfS0_S0_Pfii)
        /*0020*/ 	.word	0x00000000
.L_5:


//--------------------- .nv.compat                --------------------------
	.section	.nv.compat,"",@"SHT_CUDA_COMPAT_INFO"
	.align	4
        /*0000*/ 	.byte	0x02, 0x09, 0x00, 0x00, 0x02, 0x02, 0x01, 0x00, 0x02, 0x05, 0x05, 0x00, 0x03, 0x07, 0x01, 0x01
        /*0010*/ 	.byte	0x02, 0x03, 0x00, 0x00, 0x02, 0x06, 0x01, 0x00, 0x04, 0x0b, 0x08, 0x00, 0x09, 0x00, 0x00, 0x00
        /*0020*/ 	.byte	0x00, 0x00, 0x00, 0x00


//--------------------- .nv.info._Z19addcmul_bf16_kernelPKfS0_S0_Pfii --------------------------
	.section	.nv.info._Z19addcmul_bf16_kernelPKfS0_S0_Pfii,"",@"SHT_CUDA_INFO"
	.sectionflags	@""
	.align	4


	//----- nvinfo : EIATTR_CUDA_API_VERSION
	.align		4
        /*0000*/ 	.byte	0x04, 0x37
        /*0002*/ 	.short	(.L_7 - .L_6)
.L_6:
        /*0004*/ 	.word	0x00000082


	//----- nvinfo : EIATTR_KPARAM_INFO
	.align		4
.L_7:
        /*0008*/ 	.byte	0x04, 0x17
        /*000a*/ 	.short	(.L_9 - .L_8)
.L_8:
        /*000c*/ 	.word	0x00000000
        /*0010*/ 	.short	0x0005
        /*0012*/ 	.short	0x0024
        /*0014*/ 	.byte	0x00, 0xf0, 0x11, 0x00


	//----- nvinfo : EIATTR_KPARAM_INFO
	.align		4
.L_9:
        /*0018*/ 	.byte	0x04, 0x17
        /*001a*/ 	.short	(.L_11 - .L_10)
.L_10:
        /*001c*/ 	.word	0x00000000
        /*0020*/ 	.short	0x0004
        /*0022*/ 	.short	0x0020
        /*0024*/ 	.byte	0x00, 0xf0, 0x11, 0x00


	//----- nvinfo : EIATTR_KPARAM_INFO
	.align		4
.L_11:
        /*0028*/ 	.byte	0x04, 0x17
        /*002a*/ 	.short	(.L_13 - .L_12)
.L_12:
        /*002c*/ 	.word	0x00000000
        /*0030*/ 	.short	0x0003
        /*0032*/ 	.short	0x0018
        /*0034*/ 	.byte	0x00, 0xf5, 0x21, 0x00


	//----- nvinfo : EIATTR_KPARAM_INFO
	.align		4
.L_13:
        /*0038*/ 	.byte	0x04, 0x17
        /*003a*/ 	.short	(.L_15 - .L_14)
.L_14:
        /*003c*/ 	.word	0x00000000
        /*0040*/ 	.short	0x0002
        /*0042*/ 	.short	0x0010
        /*0044*/ 	.byte	0x00, 0xf5, 0x21, 0x00


	//----- nvinfo : EIATTR_KPARAM_INFO
	.align		4
.L_15:
        /*0048*/ 	.byte	0x04, 0x17
        /*004a*/ 	.short	(.L_17 - .L_16)
.L_16:
        /*004c*/ 	.word	0x00000000
        /*0050*/ 	.short	0x0001
        /*0052*/ 	.short	0x0008
        /*0054*/ 	.byte	0x00, 0xf5, 0x21, 0x00


	//----- nvinfo : EIATTR_KPARAM_INFO
	.align		4
.L_17:
        /*0058*/ 	.byte	0x04, 0x17
        /*005a*/ 	.short	(.L_19 - .L_18)
.L_18:
        /*005c*/ 	.word	0x00000000
        /*0060*/ 	.short	0x0000
        /*0062*/ 	.short	0x0000
        /*0064*/ 	.byte	0x00, 0xf5, 0x21, 0x00


	//----- nvinfo : EIATTR_SPARSE_MMA_MASK
	.align		4
.L_19:
        /*0068*/ 	.byte	0x03, 0x50
        /*006a*/ 	.short	0x0000


	//----- nvinfo : EIATTR_MAXREG_COUNT
	.align		4
        /*006c*/ 	.byte	0x03, 0x1b
        /*006e*/ 	.short	0x00ff


	//----- nvinfo : EIATTR_MERCURY_ISA_VERSION
	.align		4
        /*0070*/ 	.byte	0x03, 0x5f
        /*0072*/ 	.short	0x0101


	//----- nvinfo : EIATTR_VRC_CTA_INIT_COUNT
	.align		4
        /*0074*/ 	.byte	0x02, 0x4a
	.zero		1
	.zero		1


	//----- nvinfo : EIATTR_EXIT_INSTR_OFFSETS
	.align		4
        /*0078*/ 	.byte	0x04, 0x1c
        /*007a*/ 	.short	(.L_21 - .L_20)


	//   ....[0]....
.L_20:
        /*007c*/ 	.word	0x000000c0


	//   ....[1]....
        /*0080*/ 	.word	0x000001f0


	//----- nvinfo : EIATTR_CBANK_PARAM_SIZE
	.align		4
.L_21:
        /*0084*/ 	.byte	0x03, 0x19
        /*0086*/ 	.short	0x0028


	//----- nvinfo : EIATTR_PARAM_CBANK
	.align		4
        /*0088*/ 	.byte	0x04, 0x0a
        /*008a*/ 	.short	(.L_23 - .L_22)
	.align		4
.L_22:
        /*008c*/ 	.word	index@(.nv.constant0._Z19addcmul_bf16_kernelPKfS0_S0_Pfii)
        /*0090*/ 	.short	0x0380
        /*0092*/ 	.short	0x0028


	//----- nvinfo : EIATTR_SW_WAR
	.align		4
.L_23:
        /*0094*/ 	.byte	0x04, 0x36
        /*0096*/ 	.short	(.L_25 - .L_24)
.L_24:
        /*0098*/ 	.word	0x00000008
.L_25:


//--------------------- .nv.callgraph             --------------------------
	.section	.nv.callgraph,"",@"SHT_CUDA_CALLGRAPH"
	.align	4
	.sectionentsize	8
	.align		4
        /*0000*/ 	.word	0x00000000
	.align		4
        /*0004*/ 	.word	0xffffffff
	.align		4
        /*0008*/ 	.word	0x00000000
	.align		4
        /*000c*/ 	.word	0xfffffffe
	.align		4
        /*0010*/ 	.word	0x00000000
	.align		4
        /*0014*/ 	.word	0xfffffffd
	.align		4
        /*0018*/ 	.word	0x00000000
	.align		4
        /*001c*/ 	.word	0xfffffffc


//--------------------- .text._Z19addcmul_bf16_kernelPKfS0_S0_Pfii --------------------------
	.section	.text._Z19addcmul_bf16_kernelPKfS0_S0_Pfii,"ax",@progbits
	.align	128
        .global         _Z19addcmul_bf16_kernelPKfS0_S0_Pfii
        .type           _Z19addcmul_bf16_kernelPKfS0_S0_Pfii,@function
        .size           _Z19addcmul_bf16_kernelPKfS0_S0_Pfii,(.L_x_1 - _Z19addcmul_bf16_kernelPKfS0_S0_Pfii)
        .other          _Z19addcmul_bf16_kernelPKfS0_S0_Pfii,@"STO_CUDA_ENTRY STV_DEFAULT"
_Z19addcmul_bf16_kernelPKfS0_S0_Pfii:
.text._Z19addcmul_bf16_kernelPKfS0_S0_Pfii:
[----:B------:R-:W-:Y:S01]  /*0000*/  LDC R1, c[0x0][0x37c] ;  /* 0x0000df00ff017b82 */ /* 0x000fe20000000800 */
[----:B------:R-:W0:Y:S07]  /*0010*/  S2R R2, SR_TID.X ;  /* 0x0000000000027919 */ /* 0x000e2e0000002100 */
[----:B------:R-:W1:Y:S01]  /*0020*/  LDC R0, c[0x0][0x364] ;  /* 0x0000d900ff007b82 */ /* 0x000e620000000800 */
[----:B------:R-:W2:Y:S01]  /*0030*/  LDCU.64 UR6, c[0x0][0x3a0] ;  /* 0x00007400ff0677ac */ /* 0x000ea20008000a00 */
[----:B------:R-:W1:Y:S06]  /*0040*/  S2R R3, SR_TID.Y ;  /* 0x0000000000037919 */ /* 0x000e6c0000002200 */
[----:B------:R-:W0:Y:S08]  /*0050*/  S2UR UR5, SR_CTAID.X ;  /* 0x00000000000579c3 */ /* 0x000e300000002500 */
[----:B------:R-:W0:Y:S08]  /*0060*/  LDC R9, c[0x0][0x360] ;  /* 0x0000d800ff097b82 */ /* 0x000e300000000800 */
[----:B------:R-:W1:Y:S01]  /*0070*/  S2UR UR4, SR_CTAID.Y ;  /* 0x00000000000479c3 */ /* 0x000e620000002600 */
[----:B0-----:R-:W-:-:S05]  /*0080*/  IMAD R9, R9, UR5, R2 ;  /* 0x0000000509097c24 */ /* 0x001fca000f8e0202 */
[----:B--2---:R-:W-:Y:S01]  /*0090*/  ISETP.GE.AND P0, PT, R9, UR7, PT ;  /* 0x0000000709007c0c */ /* 0x004fe2000bf06270 */
[----:B-1----:R-:W-:-:S05]  /*00a0*/  IMAD R0, R0, UR4, R3 ;  /* 0x0000000400007c24 */ /* 0x002fca000f8e0203 */
[----:B------:R-:W-:-:S13]  /*00b0*/  ISETP.GE.OR P0, PT, R0, UR6, P0 ;  /* 0x0000000600007c0c */ /* 0x000fda0008706670 */
[----:B------:R-:W-:Y:S05]  /*00c0*/  @P0 EXIT ;  /* 0x000000000000094d */ /* 0x000fea0003800000 */
[----:B------:R-:W0:Y:S01]  /*00d0*/  LDC.64 R2, c[0x0][0x380] ;  /* 0x0000e000ff027b82 */ /* 0x000e220000000a00 */
[----:B------:R-:W1:Y:S01]  /*00e0*/  LDCU.64 UR4, c[0x0][0x358] ;  /* 0x00006b00ff0477ac */ /* 0x000e620008000a00 */
[----:B------:R-:W-:-:S06]  /*00f0*/  IMAD R11, R0, UR7, R9 ;  /* 0x00000007000b7c24 */ /* 0x000fcc000f8e0209 */
[----:B------:R-:W2:Y:S08]  /*0100*/  LDC.64 R4, c[0x0][0x388] ;  /* 0x0000e200ff047b82 */ /* 0x000eb00000000a00 */
[----:B------:R-:W3:Y:S01]  /*0110*/  LDC.64 R6, c[0x0][0x390] ;  /* 0x0000e400ff067b82 */ /* 0x000ee20000000a00 */
[----:B0-----:R-:W-:-:S07]  /*0120*/  IMAD.WIDE R2, R11, 0x4, R2 ;  /* 0x000000040b027825 */ /* 0x001fce00078e0202 */
[----:B------:R-:W0:Y:S01]  /*0130*/  LDC.64 R8, c[0x0][0x398] ;  /* 0x0000e600ff087b82 */ /* 0x000e220000000a00 */
[----:B-1----:R-:W4:Y:S01]  /*0140*/  LDG.E R2, desc[UR4][R2.64] ;  /* 0x0000000402027981 */ /* 0x002f22000c1e1900 */
[----:B--2---:R-:W-:-:S06]  /*0150*/  IMAD.WIDE R4, R11, 0x4, R4 ;  /* 0x000000040b047825 */ /* 0x004fcc00078e0204 */
[----:B------:R-:W4:Y:S01]  /*0160*/  LDG.E R5, desc[UR4][R4.64] ;  /* 0x0000000404057981 */ /* 0x000f22000c1e1900 */
[----:B---3--:R-:W-:-:S06]  /*0170*/  IMAD.WIDE R6, R11, 0x4, R6 ;  /* 0x000000040b067825 */ /* 0x008fcc00078e0206 */
[----:B------:R-:W2:Y:S01]  /*0180*/  LDG.E R6, desc[UR4][R6.64] ;  /* 0x0000000406067981 */ /* 0x000ea2000c1e1900 */
[----:B0-----:R-:W-:Y:S01]  /*0190*/  IMAD.WIDE R8, R11, 0x4, R8 ;  /* 0x000000040b087825 */ /* 0x001fe200078e0208 */
[----:B----4-:R-:W-:Y:S02]  /*01a0*/  F2FP.BF16.F32.PACK_AB R0, R5, R2 ;  /* 0x000000020500723e */ /* 0x010fe400000010ff */
[----:B--2---:R-:W-:-:S05]  /*01b0*/  F2FP.BF16.F32.PACK_AB R3, RZ, R6 ;  /* 0x00000006ff03723e */ /* 0x004fca00000010ff */
[----:B------:R-:W-:-:S05]  /*01c0*/  HFMA2.BF16_V2 R0, R0.H1_H1, R3.H0_H0, R0.H0_H0 ;  /* 0x2000000300007231 */ /* 0x000fca0000240c00 */
[----:B------:R-:W-:-:S05]  /*01d0*/  SHF.L.U32 R11, R0, 0x10, RZ ;  /* 0x00000010000b7819 */ /* 0x000fca00000006ff */
[----:B------:R-:W-:Y:S01]  /*01e0*/  STG.E desc[UR4][R8.64], R11 ;  /* 0x0000000b08007986 */ /* 0x000fe2000c101904 */
[----:B------:R-:W-:Y:S05]  /*01f0*/  EXIT ;  /* 0x000000000000794d */ /* 0x000fea0003800000 */
.L_x_0:
[----:B------:R-:W-:-:S00]  /*0200*/  BRA `(.L_x_0) ;  /* 0xfffffffc00fc7947 */ /* 0x000fc0000383ffff */
[----:B------:R-:W-:-:S00]  /*0210*/  NOP ;  /* 0x0000000000007918 */ /* 0x000fc00000000000 */
        /* <DEDUP_REMOVED lines=14> */
.L_x_1:


//--------------------- .nv.shared.reserved.0     --------------------------
	.section	.nv.shared.reserved.0,"aw",@nobits
	.weak		__nv_reservedSMEM_offset_0_alias
	.size		__nv_reservedSMEM_offset_0_alias, 0, 64
	.other		__nv_reservedSMEM_offset_0_alias,@"STO_CUDA_RESERVED_SHARED STV_DEFAULT"
__nv_reservedSMEM_offset_0_alias:
	.zero		0
	.zero		64


//--------------------- .nv.constant0._Z19addcmul_bf16_kernelPKfS0_S0_Pfii --------------------------
	.section	.nv.constant0._Z19addcmul_bf16_kernelPKfS0_S0_Pfii,"a",@progbits
	.sectionflags	@""
	.align	4
.nv.constant0._Z19addcmul_bf16_kernelPKfS0_S0_Pfii:
	.zero		936


//--------------------- SYMBOLS --------------------------

	.type		.nv.reservedSmem.offset0,@object
	.size		.nv.reservedSmem.offset0,0x4
